//
// Generated by NVIDIA NVVM Compiler
//
// Compiler Build ID: CL-36424714
// Cuda compilation tools, release 13.0, V13.0.88
// Based on NVVM 20.0.0
//

.version 9.0
.target sm_100
.address_size 64

	// .globl	_Z30scalarProductKernel_intrinsicsPK7__half2S1_Pfm
// _ZZ30scalarProductKernel_intrinsicsPK7__half2S1_PfmE7shArray has been demoted
// _ZZ26scalarProductKernel_nativePK7__half2S1_PfmE7shArray has been demoted

.visible .entry _Z30scalarProductKernel_intrinsicsPK7__half2S1_Pfm(
	.param .u64 .ptr .align 1 _Z30scalarProductKernel_intrinsicsPK7__half2S1_Pfm_param_0,
	.param .u64 .ptr .align 1 _Z30scalarProductKernel_intrinsicsPK7__half2S1_Pfm_param_1,
	.param .u64 .ptr .align 1 _Z30scalarProductKernel_intrinsicsPK7__half2S1_Pfm_param_2,
	.param .u64 _Z30scalarProductKernel_intrinsicsPK7__half2S1_Pfm_param_3
)
{
	.reg .pred 	%p<11>;
	.reg .b32 	%r<47>;
	.reg .b32 	%f<5>;
	.reg .b64 	%rd<17>;
	// demoted variable
	.shared .align 4 .b8 _ZZ30scalarProductKernel_intrinsicsPK7__half2S1_PfmE7shArray[512];
	ld.param.u64 	%rd6, [_Z30scalarProductKernel_intrinsicsPK7__half2S1_Pfm_param_0];
	ld.param.u64 	%rd7, [_Z30scalarProductKernel_intrinsicsPK7__half2S1_Pfm_param_1];
	ld.param.u64 	%rd8, [_Z30scalarProductKernel_intrinsicsPK7__half2S1_Pfm_param_2];
	ld.param.u64 	%rd9, [_Z30scalarProductKernel_intrinsicsPK7__half2S1_Pfm_param_3];
	mov.u32 	%r1, %ntid.x;
	mov.f32 	%f1, 0f00000000;
	// begin inline asm
	{.reg .f16 low;
  cvt.rn.f16.f32 low, %f1;
  mov.b32 %r46, {low,low};}

	// end inline asm
	mov.u32 	%r3, %tid.x;
	mov.u32 	%r4, %ctaid.x;
	mad.lo.s32 	%r44, %r1, %r4, %r3;
	cvt.s64.s32 	%rd16, %r44;
	setp.le.u64 	%p1, %rd9, %rd16;
	@%p1 bra 	$L__BB0_3;
	mov.u32 	%r14, %nctaid.x;
	mul.lo.s32 	%r6, %r14, %r1;
	cvta.to.global.u64 	%rd2, %rd6;
	cvta.to.global.u64 	%rd3, %rd7;
$L__BB0_2:
	shl.b64 	%rd10, %rd16, 2;
	add.s64 	%rd11, %rd2, %rd10;
	ld.global.nc.u32 	%r16, [%rd11];
	add.s64 	%rd12, %rd3, %rd10;
	ld.global.nc.u32 	%r17, [%rd12];
	// begin inline asm
	{fma.rn.f16x2 %r46,%r16,%r17,%r46;
}
	// end inline asm
	add.s32 	%r44, %r44, %r6;
	cvt.s64.s32 	%rd16, %r44;
	setp.gt.u64 	%p2, %rd9, %rd16;
	@%p2 bra 	$L__BB0_2;
$L__BB0_3:
	shl.b32 	%r19, %r3, 2;
	mov.u32 	%r20, _ZZ30scalarProductKernel_intrinsicsPK7__half2S1_PfmE7shArray;
	add.s32 	%r12, %r20, %r19;
	st.shared.u32 	[%r12], %r46;
	bar.sync 	0;
	setp.gt.u32 	%p3, %r3, 63;
	@%p3 bra 	$L__BB0_5;
	ld.shared.u32 	%r22, [%r12];
	ld.shared.u32 	%r23, [%r12+256];
	// begin inline asm
	{add.f16x2 %r21,%r22,%r23;
}
	// end inline asm
	st.shared.u32 	[%r12], %r21;
$L__BB0_5:
	bar.sync 	0;
	setp.gt.u32 	%p4, %r3, 31;
	@%p4 bra 	$L__BB0_7;
	ld.shared.u32 	%r25, [%r12];
	ld.shared.u32 	%r26, [%r12+128];
	// begin inline asm
	{add.f16x2 %r24,%r25,%r26;
}
	// end inline asm
	st.shared.u32 	[%r12], %r24;
$L__BB0_7:
	setp.gt.u32 	%p5, %r3, 31;
	bar.sync 	0;
	@%p5 bra 	$L__BB0_9;
	ld.shared.u32 	%r28, [%r12];
	ld.shared.u32 	%r29, [%r12+64];
	// begin inline asm
	{add.f16x2 %r27,%r28,%r29;
}
	// end inline asm
	st.shared.u32 	[%r12], %r27;
$L__BB0_9:
	setp.gt.u32 	%p6, %r3, 31;
	bar.sync 	0;
	@%p6 bra 	$L__BB0_11;
	ld.shared.u32 	%r31, [%r12];
	ld.shared.u32 	%r32, [%r12+32];
	// begin inline asm
	{add.f16x2 %r30,%r31,%r32;
}
	// end inline asm
	st.shared.u32 	[%r12], %r30;
$L__BB0_11:
	setp.gt.u32 	%p7, %r3, 31;
	bar.sync 	0;
	@%p7 bra 	$L__BB0_13;
	ld.shared.u32 	%r34, [%r12];
	ld.shared.u32 	%r35, [%r12+16];
	// begin inline asm
	{add.f16x2 %r33,%r34,%r35;
}
	// end inline asm
	st.shared.u32 	[%r12], %r33;
$L__BB0_13:
	setp.gt.u32 	%p8, %r3, 31;
	bar.sync 	0;
	@%p8 bra 	$L__BB0_15;
	ld.shared.u32 	%r37, [%r12];
	ld.shared.u32 	%r38, [%r12+8];
	// begin inline asm
	{add.f16x2 %r36,%r37,%r38;
}
	// end inline asm
	st.shared.u32 	[%r12], %r36;
$L__BB0_15:
	setp.gt.u32 	%p9, %r3, 31;
	bar.sync 	0;
	@%p9 bra 	$L__BB0_17;
	ld.shared.u32 	%r40, [%r12];
	ld.shared.u32 	%r41, [%r12+4];
	// begin inline asm
	{add.f16x2 %r39,%r40,%r41;
}
	// end inline asm
	st.shared.u32 	[%r12], %r39;
$L__BB0_17:
	bar.sync 	0;
	setp.ne.s32 	%p10, %r3, 0;
	@%p10 bra 	$L__BB0_19;
	ld.shared.u32 	%r42, [_ZZ30scalarProductKernel_intrinsicsPK7__half2S1_PfmE7shArray];
	// begin inline asm
	{.reg .f16 low,high;
  mov.b32 {low,high},%r42;
  cvt.f32.f16 %f2, low;}

	// end inline asm
	// begin inline asm
	{.reg .f16 low,high;
  mov.b32 {low,high},%r42;
  cvt.f32.f16 %f3, high;}

	// end inline asm
	add.f32 	%f4, %f2, %f3;
	cvta.to.global.u64 	%rd13, %rd8;
	mul.wide.u32 	%rd14, %r4, 4;
	add.s64 	%rd15, %rd13, %rd14;
	st.global.f32 	[%rd15], %f4;
$L__BB0_19:
	ret;

}
	// .globl	_Z26scalarProductKernel_nativePK7__half2S1_Pfm
.visible .entry _Z26scalarProductKernel_nativePK7__half2S1_Pfm(
	.param .u64 .ptr .align 1 _Z26scalarProductKernel_nativePK7__half2S1_Pfm_param_0,
	.param .u64 .ptr .align 1 _Z26scalarProductKernel_nativePK7__half2S1_Pfm_param_1,
	.param .u64 .ptr .align 1 _Z26scalarProductKernel_nativePK7__half2S1_Pfm_param_2,
	.param .u64 _Z26scalarProductKernel_nativePK7__half2S1_Pfm_param_3
)
{
	.reg .pred 	%p<11>;
	.reg .b16 	%rs<15>;
	.reg .b32 	%r<42>;
	.reg .b32 	%f<5>;
	.reg .b64 	%rd<17>;
	// demoted variable
	.shared .align 4 .b8 _ZZ26scalarProductKernel_nativePK7__half2S1_PfmE7shArray[512];
	ld.param.u64 	%rd6, [_Z26scalarProductKernel_nativePK7__half2S1_Pfm_param_0];
	ld.param.u64 	%rd7, [_Z26scalarProductKernel_nativePK7__half2S1_Pfm_param_1];
	ld.param.u64 	%rd8, [_Z26scalarProductKernel_nativePK7__half2S1_Pfm_param_2];
	ld.param.u64 	%rd9, [_Z26scalarProductKernel_nativePK7__half2S1_Pfm_param_3];
	mov.u32 	%r1, %ntid.x;
	mov.f32 	%f1, 0f00000000;
	// begin inline asm
	{  cvt.rn.f16.f32 %rs13, %f1;}

	// end inline asm
	mov.u32 	%r2, %tid.x;
	mov.u32 	%r3, %ctaid.x;
	mad.lo.s32 	%r41, %r1, %r3, %r2;
	cvt.s64.s32 	%rd16, %r41;
	setp.le.u64 	%p1, %rd9, %rd16;
	mov.u16 	%rs14, %rs13;
	@%p1 bra 	$L__BB1_3;
	mov.u32 	%r9, %nctaid.x;
	mul.lo.s32 	%r5, %r9, %r1;
	cvta.to.global.u64 	%rd2, %rd6;
	cvta.to.global.u64 	%rd3, %rd7;
	mov.u16 	%rs14, %rs13;
$L__BB1_2:
	shl.b64 	%rd10, %rd16, 2;
	add.s64 	%rd11, %rd2, %rd10;
	add.s64 	%rd12, %rd3, %rd10;
	ld.global.nc.u32 	%r11, [%rd11];
	ld.global.nc.u32 	%r12, [%rd12];
	// begin inline asm
	{mul.f16x2 %r10,%r11,%r12;
}
	// end inline asm
	mov.b32 	%r14, {%rs13, %rs14};
	// begin inline asm
	{add.f16x2 %r13,%r14,%r10;
}
	// end inline asm
	mov.b32 	{%rs13, %rs14}, %r13;
	add.s32 	%r41, %r41, %r5;
	cvt.s64.s32 	%rd16, %r41;
	setp.gt.u64 	%p2, %rd9, %rd16;
	@%p2 bra 	$L__BB1_2;
$L__BB1_3:
	shl.b32 	%r16, %r2, 2;
	mov.u32 	%r17, _ZZ26scalarProductKernel_nativePK7__half2S1_PfmE7shArray;
	add.s32 	%r8, %r17, %r16;
	mov.b32 	%r18, {%rs13, %rs14};
	st.shared.u32 	[%r8], %r18;
	bar.sync 	0;
	setp.gt.u32 	%p3, %r2, 63;
	@%p3 bra 	$L__BB1_5;
	ld.shared.u32 	%r20, [%r8];
	ld.shared.u32 	%r21, [%r8+256];
	// begin inline asm
	{add.f16x2 %r19,%r20,%r21;
}
	// end inline asm
	st.shared.u32 	[%r8], %r19;
$L__BB1_5:
	bar.sync 	0;
	setp.gt.u32 	%p4, %r2, 31;
	@%p4 bra 	$L__BB1_7;
	ld.shared.u32 	%r23, [%r8];
	ld.shared.u32 	%r24, [%r8+128];
	// begin inline asm
	{add.f16x2 %r22,%r23,%r24;
}
	// end inline asm
	st.shared.u32 	[%r8], %r22;
$L__BB1_7:
	setp.gt.u32 	%p5, %r2, 31;
	bar.sync 	0;
	@%p5 bra 	$L__BB1_9;
	ld.shared.u32 	%r26, [%r8];
	ld.shared.u32 	%r27, [%r8+64];
	// begin inline asm
	{add.f16x2 %r25,%r26,%r27;
}
	// end inline asm
	st.shared.u32 	[%r8], %r25;
$L__BB1_9:
	setp.gt.u32 	%p6, %r2, 31;
	bar.sync 	0;
	@%p6 bra 	$L__BB1_11;
	ld.shared.u32 	%r29, [%r8];
	ld.shared.u32 	%r30, [%r8+32];
	// begin inline asm
	{add.f16x2 %r28,%r29,%r30;
}
	// end inline asm
	st.shared.u32 	[%r8], %r28;
$L__BB1_11:
	setp.gt.u32 	%p7, %r2, 31;
	bar.sync 	0;
	@%p7 bra 	$L__BB1_13;
	ld.shared.u32 	%r32, [%r8];
	ld.shared.u32 	%r33, [%r8+16];
	// begin inline asm
	{add.f16x2 %r31,%r32,%r33;
}
	// end inline asm
	st.shared.u32 	[%r8], %r31;
$L__BB1_13:
	setp.gt.u32 	%p8, %r2, 31;
	bar.sync 	0;
	@%p8 bra 	$L__BB1_15;
	ld.shared.u32 	%r35, [%r8];
	ld.shared.u32 	%r36, [%r8+8];
	// begin inline asm
	{add.f16x2 %r34,%r35,%r36;
}
	// end inline asm
	st.shared.u32 	[%r8], %r34;
$L__BB1_15:
	setp.gt.u32 	%p9, %r2, 31;
	bar.sync 	0;
	@%p9 bra 	$L__BB1_17;
	ld.shared.u32 	%r38, [%r8];
	ld.shared.u32 	%r39, [%r8+4];
	// begin inline asm
	{add.f16x2 %r37,%r38,%r39;
}
	// end inline asm
	st.shared.u32 	[%r8], %r37;
$L__BB1_17:
	bar.sync 	0;
	setp.ne.s32 	%p10, %r2, 0;
	@%p10 bra 	$L__BB1_19;
	ld.shared.u32 	%r40, [_ZZ26scalarProductKernel_nativePK7__half2S1_PfmE7shArray];
	mov.b32 	{%rs10, %rs9}, %r40;
	// begin inline asm
	{  cvt.f32.f16 %f2, %rs9;}

	// end inline asm
	// begin inline asm
	{  cvt.f32.f16 %f3, %rs10;}

	// end inline asm
	add.f32 	%f4, %f2, %f3;
	cvta.to.global.u64 	%rd13, %rd8;
	mul.wide.u32 	%rd14, %r3, 4;
	add.s64 	%rd15, %rd13, %rd14;
	st.global.f32 	[%rd15], %f4;
$L__BB1_19:
	ret;

}


// ===== COMPILED SASS (sm_100) =====

	.target	sm_100

	.elftype	@"ET_EXEC"


//--------------------- .note.nv.tkinfo           --------------------------
	.section	.note.nv.tkinfo,"",@"SHT_NOTE"
	.sectionflags	@"SHF_NOTE_NV_TKINFO"
	.tkinfo
        /*0018*/ 	.word	0x00000002
        /*0030*/ 	.string	""
        /*0030*/ 	.string	"ptxas"
        /*0030*/ 	.string	"Cuda compilation tools, release 13.0, V13.0.88"
        /*0030*/ 	.string	"Build cuda_13.0.r13.0/compiler.36424714_0"
        /*0030*/ 	.string	"-arch sm_100 -m 64 "



//--------------------- .note.nv.cuinfo           --------------------------
	.section	.note.nv.cuinfo,"",@"SHT_NOTE"
	.sectionflags	@"SHF_NOTE_NV_CUINFO"
        /*0018*/ 	.short	0x0002
        /*001a*/ 	.short	0x0064
        /*001c*/ 	.short	0x0082
	.zero		2


//--------------------- .nv.info                  --------------------------
	.section	.nv.info,"",@"SHT_CUDA_INFO"
	.align	4


	//----- nvinfo : EIATTR_REGCOUNT
	.align		4
        /*0000*/ 	.byte	0x04, 0x2f
        /*0002*/ 	.short	(.L_1 - .L_0)
	.align		4
.L_0:
        /*0004*/ 	.word	index@(_Z30scalarProductKernel_intrinsicsPK7__half2S1_Pfm)
        /*0008*/ 	.word	0x0000000e


	//----- nvinfo : EIATTR_FRAME_SIZE
	.align		4
.L_1:
        /*000c*/ 	.byte	0x04, 0x11
        /*000e*/ 	.short	(.L_3 - .L_2)
	.align		4
.L_2:
        /*0010*/ 	.word	index@(_Z30scalarProductKernel_intrinsicsPK7__half2S1_Pfm)
        /*0014*/ 	.word	0x00000000


	//----- nvinfo : EIATTR_REGCOUNT
	.align		4
.L_3:
        /*0018*/ 	.byte	0x04, 0x2f
        /*001a*/ 	.short	(.L_5 - .L_4)
	.align		4
.L_4:
        /*001c*/ 	.word	index@(_Z26scalarProductKernel_nativePK7__half2S1_Pfm)
        /*0020*/ 	.word	0x0000000e


	//----- nvinfo : EIATTR_FRAME_SIZE
	.align		4
.L_5:
        /*0024*/ 	.byte	0x04, 0x11
        /*0026*/ 	.short	(.L_7 - .L_6)
	.align		4
.L_6:
        /*0028*/ 	.word	index@(_Z26scalarProductKernel_nativePK7__half2S1_Pfm)
        /*002c*/ 	.word	0x00000000


	//----- nvinfo : EIATTR_MIN_STACK_SIZE
	.align		4
.L_7:
        /*0030*/ 	.byte	0x04, 0x12
        /*0032*/ 	.short	(.L_9 - .L_8)
	.align		4
.L_8:
        /*0034*/ 	.word	index@(_Z26scalarProductKernel_nativePK7__half2S1_Pfm)
        /*0038*/ 	.word	0x00000000


	//----- nvinfo : EIATTR_MIN_STACK_SIZE
	.align		4
.L_9:
        /*003c*/ 	.byte	0x04, 0x12
        /*003e*/ 	.short	(.L_11 - .L_10)
	.align		4
.L_10:
        /*0040*/ 	.word	index@(_Z30scalarProductKernel_intrinsicsPK7__half2S1_Pfm)
        /*0044*/ 	.word	0x00000000
.L_11:


//--------------------- .nv.compat                --------------------------
	.section	.nv.compat,"",@"SHT_CUDA_COMPAT_INFO"
	.align	4
        /*0000*/ 	.byte	0x02, 0x09, 0x00, 0x00, 0x02, 0x02, 0x01, 0x00, 0x02, 0x05, 0x05, 0x00, 0x03, 0x07, 0x01, 0x01
        /*0010*/ 	.byte	0x02, 0x03, 0x00, 0x00, 0x02, 0x06, 0x01, 0x00, 0x04, 0x0b, 0x08, 0x00, 0x09, 0x00, 0x00, 0x00
        /*0020*/ 	.byte	0x00, 0x00, 0x00, 0x00


//--------------------- .nv.info._Z26scalarProductKernel_nativePK7__half2S1_Pfm --------------------------
	.section	.nv.info._Z26scalarProductKernel_nativePK7__half2S1_Pfm,"",@"SHT_CUDA_INFO"
	.sectionflags	@""
	.align	4


	//----- nvinfo : EIATTR_CUDA_API_VERSION
	.align		4
        /*0000*/ 	.byte	0x04, 0x37
        /*0002*/ 	.short	(.L_13 - .L_12)
.L_12:
        /*0004*/ 	.word	0x00000082


	//----- nvinfo : EIATTR_KPARAM_INFO
	.align		4
.L_13:
        /*0008*/ 	.byte	0x04, 0x17
        /*000a*/ 	.short	(.L_15 - .L_14)
.L_14:
        /*000c*/ 	.word	0x00000000
        /*0010*/ 	.short	0x0003
        /*0012*/ 	.short	0x0018
        /*0014*/ 	.byte	0x00, 0xf0, 0x21, 0x00


	//----- nvinfo : EIATTR_KPARAM_INFO
	.align		4
.L_15:
        /*0018*/ 	.byte	0x04, 0x17
        /*001a*/ 	.short	(.L_17 - .L_16)
.L_16:
        /*001c*/ 	.word	0x00000000
        /*0020*/ 	.short	0x0002
        /*0022*/ 	.short	0x0010
        /*0024*/ 	.byte	0x00, 0xf5, 0x21, 0x00


	//----- nvinfo : EIATTR_KPARAM_INFO
	.align		4
.L_17:
        /*0028*/ 	.byte	0x04, 0x17
        /*002a*/ 	.short	(.L_19 - .L_18)
.L_18:
        /*002c*/ 	.word	0x00000000
        /*0030*/ 	.short	0x0001
        /*0032*/ 	.short	0x0008
        /*0034*/ 	.byte	0x00, 0xf5, 0x21, 0x00


	//----- nvinfo : EIATTR_KPARAM_INFO
	.align		4
.L_19:
        /*0038*/ 	.byte	0x04, 0x17
        /*003a*/ 	.short	(.L_21 - .L_20)
.L_20:
        /*003c*/ 	.word	0x00000000
        /*0040*/ 	.short	0x0000
        /*0042*/ 	.short	0x0000
        /*0044*/ 	.byte	0x00, 0xf5, 0x21, 0x00


	//----- nvinfo : EIATTR_SPARSE_MMA_MASK
	.align		4
.L_21:
        /*0048*/ 	.byte	0x03, 0x50
        /*004a*/ 	.short	0x0000


	//----- nvinfo : EIATTR_MAXREG_COUNT
	.align		4
        /*004c*/ 	.byte	0x03, 0x1b
        /*004e*/ 	.short	0x00ff


	//----- nvinfo : EIATTR_NUM_BARRIERS
	.align		4
        /*0050*/ 	.byte	0x02, 0x4c
        /*0052*/ 	.byte	0x01
	.zero		1


	//----- nvinfo : EIATTR_MERCURY_ISA_VERSION
	.align		4
        /*0054*/ 	.byte	0x03, 0x5f
        /*0056*/ 	.short	0x0101


	//----- nvinfo : EIATTR_VRC_CTA_INIT_COUNT
	.align		4
        /*0058*/ 	.byte	0x02, 0x4a
	.zero		1
	.zero		1


	//----- nvinfo : EIATTR_EXIT_INSTR_OFFSETS
	.align		4
        /*005c*/ 	.byte	0x04, 0x1c
        /*005e*/ 	.short	(.L_23 - .L_22)


	//   ....[0]....
.L_22:
        /*0060*/ 	.word	0x000004f0


	//   ....[1]....
        /*0064*/ 	.word	0x00000570


	//----- nvinfo : EIATTR_CRS_STACK_SIZE
	.align		4
.L_23:
        /*0068*/ 	.byte	0x04, 0x1e
        /*006a*/ 	.short	(.L_25 - .L_24)
.L_24:
        /*006c*/ 	.word	0x00000000


	//----- nvinfo : EIATTR_CBANK_PARAM_SIZE
	.align		4
.L_25:
        /*0070*/ 	.byte	0x03, 0x19
        /*0072*/ 	.short	0x0020


	//----- nvinfo : EIATTR_PARAM_CBANK
	.align		4
        /*0074*/ 	.byte	0x04, 0x0a
        /*0076*/ 	.short	(.L_27 - .L_26)
	.align		4
.L_26:
        /*0078*/ 	.word	index@(.nv.constant0._Z26scalarProductKernel_nativePK7__half2S1_Pfm)
        /*007c*/ 	.short	0x0380
        /*007e*/ 	.short	0x0020


	//----- nvinfo : EIATTR_SW_WAR
	.align		4
.L_27:
        /*0080*/ 	.byte	0x04, 0x36
        /*0082*/ 	.short	(.L_29 - .L_28)
.L_28:
        /*0084*/ 	.word	0x00000008
.L_29:


//--------------------- .nv.info._Z30scalarProductKernel_intrinsicsPK7__half2S1_Pfm --------------------------
	.section	.nv.info._Z30scalarProductKernel_intrinsicsPK7__half2S1_Pfm,"",@"SHT_CUDA_INFO"
	.sectionflags	@""
	.align	4


	//----- nvinfo : EIATTR_CUDA_API_VERSION
	.align		4
        /*0000*/ 	.byte	0x04, 0x37
        /*0002*/ 	.short	(.L_31 - .L_30)
.L_30:
        /*0004*/ 	.word	0x00000082


	//----- nvinfo : EIATTR_KPARAM_INFO
	.align		4
.L_31:
        /*0008*/ 	.byte	0x04, 0x17
        /*000a*/ 	.short	(.L_33 - .L_32)
.L_32:
        /*000c*/ 	.word	0x00000000
        /*0010*/ 	.short	0x0003
        /*0012*/ 	.short	0x0018
        /*0014*/ 	.byte	0x00, 0xf0, 0x21, 0x00


	//----- nvinfo : EIATTR_KPARAM_INFO
	.align		4
.L_33:
        /*0018*/ 	.byte	0x04, 0x17
        /*001a*/ 	.short	(.L_35 - .L_34)
.L_34:
        /*001c*/ 	.word	0x00000000
        /*0020*/ 	.short	0x0002
        /*0022*/ 	.short	0x0010
        /*0024*/ 	.byte	0x00, 0xf5, 0x21, 0x00


	//----- nvinfo : EIATTR_KPARAM_INFO
	.align		4
.L_35:
        /*0028*/ 	.byte	0x04, 0x17
        /*002a*/ 	.short	(.L_37 - .L_36)
.L_36:
        /*002c*/ 	.word	0x00000000
        /*0030*/ 	.short	0x0001
        /*0032*/ 	.short	0x0008
        /*0034*/ 	.byte	0x00, 0xf5, 0x21, 0x00


	//----- nvinfo : EIATTR_KPARAM_INFO
	.align		4
.L_37:
        /*0038*/ 	.byte	0x04, 0x17
        /*003a*/ 	.short	(.L_39 - .L_38)
.L_38:
        /*003c*/ 	.word	0x00000000
        /*0040*/ 	.short	0x0000
        /*0042*/ 	.short	0x0000
        /*0044*/ 	.byte	0x00, 0xf5, 0x21, 0x00


	//----- nvinfo : EIATTR_SPARSE_MMA_MASK
	.align		4
.L_39:
        /*0048*/ 	.byte	0x03, 0x50
        /*004a*/ 	.short	0x0000


	//----- nvinfo : EIATTR_MAXREG_COUNT
	.align		4
        /*004c*/ 	.byte	0x03, 0x1b
        /*004e*/ 	.short	0x00ff


	//----- nvinfo : EIATTR_NUM_BARRIERS
	.align		4
        /*0050*/ 	.byte	0x02, 0x4c
        /*0052*/ 	.byte	0x01
	.zero		1


	//----- nvinfo : EIATTR_MERCURY_ISA_VERSION
	.align		4
        /*0054*/ 	.byte	0x03, 0x5f
        /*0056*/ 	.short	0x0101


	//----- nvinfo : EIATTR_VRC_CTA_INIT_COUNT
	.align		4
        /*0058*/ 	.byte	0x02, 0x4a
	.zero		1
	.zero		1


	//----- nvinfo : EIATTR_EXIT_INSTR_OFFSETS
	.align		4
        /*005c*/ 	.byte	0x04, 0x1c
        /*005e*/ 	.short	(.L_41 - .L_40)


	//   ....[0]....
.L_40:
        /*0060*/ 	.word	0x000004e0


	//   ....[1]....
        /*0064*/ 	.word	0x00000560


	//----- nvinfo : EIATTR_CRS_STACK_SIZE
	.align		4
.L_41:
        /*0068*/ 	.byte	0x04, 0x1e
        /*006a*/ 	.short	(.L_43 - .L_42)
.L_42:
        /*006c*/ 	.word	0x00000000


	//----- nvinfo : EIATTR_CBANK_PARAM_SIZE
	.align		4
.L_43:
        /*0070*/ 	.byte	0x03, 0x19
        /*0072*/ 	.short	0x0020


	//----- nvinfo : EIATTR_PARAM_CBANK
	.align		4
        /*0074*/ 	.byte	0x04, 0x0a
        /*0076*/ 	.short	(.L_45 - .L_44)
	.align		4
.L_44:
        /*0078*/ 	.word	index@(.nv.constant0._Z30scalarProductKernel_intrinsicsPK7__half2S1_Pfm)
        /*007c*/ 	.short	0x0380
        /*007e*/ 	.short	0x0020


	//----- nvinfo : EIATTR_SW_WAR
	.align		4
.L_45:
        /*0080*/ 	.byte	0x04, 0x36
        /*0082*/ 	.short	(.L_47 - .L_46)
.L_46:
        /*0084*/ 	.word	0x00000008
.L_47:


//--------------------- .nv.callgraph             --------------------------
	.section	.nv.callgraph,"",@"SHT_CUDA_CALLGRAPH"
	.align	4
	.sectionentsize	8
	.align		4
        /*0000*/ 	.word	0x00000000
	.align		4
        /*0004*/ 	.word	0xffffffff
	.align		4
        /*0008*/ 	.word	0x00000000
	.align		4
        /*000c*/ 	.word	0xfffffffe
	.align		4
        /*0010*/ 	.word	0x00000000
	.align		4
        /*0014*/ 	.word	0xfffffffd
	.align		4
        /*0018*/ 	.word	0x00000000
	.align		4
        /*001c*/ 	.word	0xfffffffc


//--------------------- .text._Z26scalarProductKernel_nativePK7__half2S1_Pfm --------------------------
	.section	.text._Z26scalarProductKernel_nativePK7__half2S1_Pfm,"ax",@progbits
	.align	128
        .global         _Z26scalarProductKernel_nativePK7__half2S1_Pfm
        .type           _Z26scalarProductKernel_nativePK7__half2S1_Pfm,@function
        .size           _Z26scalarProductKernel_nativePK7__half2S1_Pfm,(.L_x_8 - _Z26scalarProductKernel_nativePK7__half2S1_Pfm)
        .other          _Z26scalarProductKernel_nativePK7__half2S1_Pfm,@"STO_CUDA_ENTRY STV_DEFAULT"
_Z26scalarProductKernel_nativePK7__half2S1_Pfm:
.text._Z26scalarProductKernel_nativePK7__half2S1_Pfm:
[----:B------:R-:W-:Y:S01]  /*0000*/  LDC R1, c[0x0][0x37c] ;  /* 0x0000df00ff017b82 */ /* 0x000fe20000000800 */
[----:B------:R-:W0:Y:S01]  /*0010*/  S2R R3, SR_TID.X ;  /* 0x0000000000037919 */ /* 0x000e220000002100 */
[----:B------:R-:W0:Y:S01]  /*0020*/  LDCU UR8, c[0x0][0x360] ;  /* 0x00006c00ff0877ac */ /* 0x000e220008000800 */
[----:B------:R-:W-:Y:S01]  /*0030*/  BSSY.RECONVERGENT B0, `(.L_x_0) ;  /* 0x000001f000007945 */ /* 0x000fe20003800200 */
[----:B------:R-:W-:Y:S01]  /*0040*/  PRMT R8, RZ, 0x5410, RZ ;  /* 0x00005410ff087816 */ /* 0x000fe200000000ff */
[----:B------:R-:W0:Y:S01]  /*0050*/  S2R R0, SR_CTAID.X ;  /* 0x0000000000007919 */ /* 0x000e220000002500 */
[----:B------:R-:W1:Y:S01]  /*0060*/  LDCU.64 UR10, c[0x0][0x398] ;  /* 0x00007300ff0a77ac */ /* 0x000e620008000a00 */
[----:B------:R-:W2:Y:S01]  /*0070*/  LDCU.64 UR6, c[0x0][0x358] ;  /* 0x00006b00ff0677ac */ /* 0x000ea20008000a00 */
[----:B------:R-:W3:Y:S01]  /*0080*/  LDCU.128 UR12, c[0x0][0x380] ;  /* 0x00007000ff0c77ac */ /* 0x000ee20008000c00 */
[----:B0-----:R-:W-:-:S05]  /*0090*/  IMAD R2, R0, UR8, R3 ;  /* 0x0000000800027c24 */ /* 0x001fca000f8e0203 */
[----:B-1----:R-:W-:Y:S02]  /*00a0*/  ISETP.GE.U32.AND P0, PT, R2, UR10, PT ;  /* 0x0000000a02007c0c */ /* 0x002fe4000bf06070 */
[----:B------:R-:W-:-:S04]  /*00b0*/  SHF.R.S32.HI R4, RZ, 0x1f, R2 ;  /* 0x0000001fff047819 */ /* 0x000fc80000011402 */
[----:B------:R-:W-:-:S13]  /*00c0*/  ISETP.GE.U32.AND.EX P0, PT, R4, UR11, PT, P0 ;  /* 0x0000000b04007c0c */ /* 0x000fda000bf06100 */
[----:B--23--:R-:W-:Y:S05]  /*00d0*/  @P0 BRA `(.L_x_1) ;  /* 0x0000000000500947 */ /* 0x00cfea0003800000 */
[----:B------:R-:W0:Y:S01]  /*00e0*/  LDC R9, c[0x0][0x370] ;  /* 0x0000dc00ff097b82 */ /* 0x000e220000000800 */
[----:B------:R-:W-:Y:S01]  /*00f0*/  IMAD.MOV.U32 R11, RZ, RZ, R4 ;  /* 0x000000ffff0b7224 */ /* 0x000fe200078e0004 */
[----:B------:R-:W-:Y:S01]  /*0100*/  PRMT R8, R8, 0x5410, RZ ;  /* 0x0000541008087816 */ /* 0x000fe200000000ff */
[----:B------:R-:W-:Y:S02]  /*0110*/  IMAD.MOV.U32 R10, RZ, RZ, R2 ;  /* 0x000000ffff0a7224 */ /* 0x000fe400078e0002 */
[----:B0-----:R-:W-:-:S07]  /*0120*/  IMAD R9, R9, UR8, RZ ;  /* 0x0000000809097c24 */ /* 0x001fce000f8e02ff */
.L_x_2:
[C---:B------:R-:W-:Y:S02]  /*0130*/  SHF.L.U32 R6, R10.reuse, 0x2, RZ ;  /* 0x000000020a067819 */ /* 0x040fe400000006ff */
[----:B------:R-:W-:Y:S02]  /*0140*/  SHF.L.U64.HI R7, R10, 0x2, R11 ;  /* 0x000000020a077819 */ /* 0x000fe4000001020b */
[C---:B------:R-:W-:Y:S02]  /*0150*/  IADD3 R4, P0, PT, R6.reuse, UR12, RZ ;  /* 0x0000000c06047c10 */ /* 0x040fe4000ff1e0ff */
[----:B------:R-:W-:Y:S02]  /*0160*/  IADD3 R6, P1, PT, R6, UR14, RZ ;  /* 0x0000000e06067c10 */ /* 0x000fe4000ff3e0ff */
[C---:B------:R-:W-:Y:S02]  /*0170*/  IADD3.X R5, PT, PT, R7.reuse, UR13, RZ, P0, !PT ;  /* 0x0000000d07057c10 */ /* 0x040fe400087fe4ff */
[----:B------:R-:W-:-:S03]  /*0180*/  IADD3.X R7, PT, PT, R7, UR15, RZ, P1, !PT ;  /* 0x0000000f07077c10 */ /* 0x000fc60008ffe4ff */
[----:B------:R-:W2:Y:S04]  /*0190*/  LDG.E.CONSTANT R4, desc[UR6][R4.64] ;  /* 0x0000000604047981 */ /* 0x000ea8000c1e9900 */
[----:B------:R-:W2:Y:S01]  /*01a0*/  LDG.E.CONSTANT R7, desc[UR6][R6.64] ;  /* 0x0000000606077981 */ /* 0x000ea2000c1e9900 */
[----:B------:R-:W-:-:S05]  /*01b0*/  IMAD.IADD R10, R9, 0x1, R2 ;  /* 0x00000001090a7824 */ /* 0x000fca00078e0202 */
[----:B------:R-:W-:Y:S02]  /*01c0*/  ISETP.GE.U32.AND P0, PT, R10, UR10, PT ;  /* 0x0000000a0a007c0c */ /* 0x000fe4000bf06070 */
[----:B------:R-:W-:Y:S02]  /*01d0*/  SHF.R.S32.HI R11, RZ, 0x1f, R10 ;  /* 0x0000001fff0b7819 */ /* 0x000fe4000001140a */
[----:B------:R-:W-:Y:S02]  /*01e0*/  MOV R2, R10 ;  /* 0x0000000a00027202 */ /* 0x000fe40000000f00 */
[----:B------:R-:W-:Y:S01]  /*01f0*/  ISETP.GE.U32.AND.EX P0, PT, R11, UR11, PT, P0 ;  /* 0x0000000b0b007c0c */ /* 0x000fe2000bf06100 */
[----:B--2---:R-:W-:-:S12]  /*0200*/  HFMA2 R8, R4, R7, R8 ;  /* 0x0000000704087231 */ /* 0x004fd80000000008 */
[----:B------:R-:W-:Y:S05]  /*0210*/  @!P0 BRA `(.L_x_2) ;  /* 0xfffffffc00c48947 */ /* 0x000fea000383ffff */
.L_x_1:
[----:B------:R-:W-:Y:S05]  /*0220*/  BSYNC.RECONVERGENT B0 ;  /* 0x0000000000007941 */ /* 0x000fea0003800200 */
.L_x_0:
[----:B------:R-:W0:Y:S01]  /*0230*/  S2UR UR5, SR_CgaCtaId ;  /* 0x00000000000579c3 */ /* 0x000e220000008800 */
[----:B------:R-:W-:Y:S01]  /*0240*/  UMOV UR4, 0x400 ;  /* 0x0000040000047882 */ /* 0x000fe20000000000 */
[C---:B------:R-:W-:Y:S02]  /*0250*/  ISETP.GT.U32.AND P1, PT, R3.reuse, 0x3f, PT ;  /* 0x0000003f0300780c */ /* 0x040fe40003f24070 */
[----:B------:R-:W-:Y:S01]  /*0260*/  ISETP.GT.U32.AND P0, PT, R3, 0x1f, PT ;  /* 0x0000001f0300780c */ /* 0x000fe20003f04070 */
[----:B0-----:R-:W-:-:S06]  /*0270*/  ULEA UR4, UR5, UR4, 0x18 ;  /* 0x0000000405047291 */ /* 0x001fcc000f8ec0ff */
[----:B------:R-:W-:-:S05]  /*0280*/  LEA R2, R3, UR4, 0x2 ;  /* 0x0000000403027c11 */ /* 0x000fca000f8e10ff */
[----:B------:R-:W-:Y:S01]  /*0290*/  STS [R2], R8 ;  /* 0x0000000802007388 */ /* 0x000fe20000000800 */
[----:B------:R-:W-:Y:S06]  /*02a0*/  BAR.SYNC.DEFER_BLOCKING 0x0 ;  /* 0x0000000000007b1d */ /* 0x000fec0000010000 */
[----:B------:R-:W-:Y:S04]  /*02b0*/  @!P1 LDS R4, [R2] ;  /* 0x0000000002049984 */ /* 0x000fe80000000800 */
[----:B------:R-:W0:Y:S02]  /*02c0*/  @!P1 LDS R5, [R2+0x100] ;  /* 0x0001000002059984 */ /* 0x000e240000000800 */
[----:B0-----:R-:W-:-:S05]  /*02d0*/  @!P1 HADD2 R5, R4, R5 ;  /* 0x0000000504059230 */ /* 0x001fca0000000000 */
[----:B------:R-:W-:Y:S01]  /*02e0*/  @!P1 STS [R2], R5 ;  /* 0x0000000502009388 */ /* 0x000fe20000000800 */
[----:B------:R-:W-:Y:S01]  /*02f0*/  BAR.SYNC.DEFER_BLOCKING 0x0 ;  /* 0x0000000000007b1d */ /* 0x000fe20000010000 */
[----:B------:R-:W-:-:S05]  /*0300*/  ISETP.NE.AND P1, PT, R3, RZ, PT ;  /* 0x000000ff0300720c */ /* 0x000fca0003f25270 */
[----:B------:R-:W-:Y:S04]  /*0310*/  @!P0 LDS R4, [R2] ;  /* 0x0000000002048984 */ /* 0x000fe80000000800 */
[----:B------:R-:W0:Y:S02]  /*0320*/  @!P0 LDS R7, [R2+0x80] ;  /* 0x0000800002078984 */ /* 0x000e240000000800 */
[----:B0-----:R-:W-:-:S05]  /*0330*/  @!P0 HFMA2 R7, R4, 1, 1, R7 ;  /* 0x3c003c0004078831 */ /* 0x001fca0000000007 */
[----:B------:R-:W-:Y:S01]  /*0340*/  @!P0 STS [R2], R7 ;  /* 0x0000000702008388 */ /* 0x000fe20000000800 */
[----:B------:R-:W-:Y:S06]  /*0350*/  BAR.SYNC.DEFER_BLOCKING 0x0 ;  /* 0x0000000000007b1d */ /* 0x000fec0000010000 */
[----:B------:R-:W-:Y:S04]  /*0360*/  @!P0 LDS R4, [R2] ;  /* 0x0000000002048984 */ /* 0x000fe80000000800 */
[----:B------:R-:W0:Y:S02]  /*0370*/  @!P0 LDS R9, [R2+0x40] ;  /* 0x0000400002098984 */ /* 0x000e240000000800 */
[----:B0-----:R-:W-:-:S05]  /*0380*/  @!P0 HADD2 R9, R4, R9 ;  /* 0x0000000904098230 */ /* 0x001fca0000000000 */
[----:B------:R-:W-:Y:S01]  /*0390*/  @!P0 STS [R2], R9 ;  /* 0x0000000902008388 */ /* 0x000fe20000000800 */
[----:B------:R-:W-:Y:S06]  /*03a0*/  BAR.SYNC.DEFER_BLOCKING 0x0 ;  /* 0x0000000000007b1d */ /* 0x000fec0000010000 */
        /* <DEDUP_REMOVED lines=18> */
[----:B------:R0:W-:Y:S01]  /*04d0*/  @!P0 STS [R2], R5 ;  /* 0x0000000502008388 */ /* 0x0001e20000000800 */
[----:B------:R-:W-:Y:S06]  /*04e0*/  BAR.SYNC.DEFER_BLOCKING 0x0 ;  /* 0x0000000000007b1d */ /* 0x000fec0000010000 */
[----:B------:R-:W-:Y:S05]  /*04f0*/  @P1 EXIT ;  /* 0x000000000000194d */ /* 0x000fea0003800000 */
[----:B------:R-:W1:Y:S01]  /*0500*/  LDS R4, [UR4] ;  /* 0x00000004ff047984 */ /* 0x000e620008000800 */
[----:B0-----:R-:W0:Y:S02]  /*0510*/  LDC.64 R2, c[0x0][0x390] ;  /* 0x0000e400ff027b82 */ /* 0x001e240000000a00 */
[----:B0-----:R-:W-:-:S04]  /*0520*/  IMAD.WIDE.U32 R2, R0, 0x4, R2 ;  /* 0x0000000400027825 */ /* 0x001fc800078e0002 */
[--C-:B-1----:R-:W-:Y:S02]  /*0530*/  HADD2.F32 R5, -RZ, R4.reuse.H1_H1 ;  /* 0x30000004ff057230 */ /* 0x102fe40000004100 */
[----:B------:R-:W-:-:S05]  /*0540*/  HADD2.F32 R4, -RZ, R4.H0_H0 ;  /* 0x20000004ff047230 */ /* 0x000fca0000004100 */
[----:B------:R-:W-:-:S05]  /*0550*/  FADD R5, R5, R4 ;  /* 0x0000000405057221 */ /* 0x000fca0000000000 */
[----:B------:R-:W-:Y:S01]  /*0560*/  STG.E desc[UR6][R2.64], R5 ;  /* 0x0000000502007986 */ /* 0x000fe2000c101906 */
[----:B------:R-:W-:Y:S05]  /*0570*/  EXIT ;  /* 0x000000000000794d */ /* 0x000fea0003800000 */
.L_x_3:
[----:B------:R-:W-:-:S00]  /*0580*/  BRA `(.L_x_3) ;  /* 0xfffffffc00fc7947 */ /* 0x000fc0000383ffff */
[----:B------:R-:W-:-:S00]  /*0590*/  NOP ;  /* 0x0000000000007918 */ /* 0x000fc00000000000 */
        /* <DEDUP_REMOVED lines=14> */
.L_x_8:


//--------------------- .text._Z30scalarProductKernel_intrinsicsPK7__half2S1_Pfm --------------------------
	.section	.text._Z30scalarProductKernel_intrinsicsPK7__half2S1_Pfm,"ax",@progbits
	.align	128
        .global         _Z30scalarProductKernel_intrinsicsPK7__half2S1_Pfm
        .type           _Z30scalarProductKernel_intrinsicsPK7__half2S1_Pfm,@function
        .size           _Z30scalarProductKernel_intrinsicsPK7__half2S1_Pfm,(.L_x_9 - _Z30scalarProductKernel_intrinsicsPK7__half2S1_Pfm)
        .other          _Z30scalarProductKernel_intrinsicsPK7__half2S1_Pfm,@"STO_CUDA_ENTRY STV_DEFAULT"
_Z30scalarProductKernel_intrinsicsPK7__half2S1_Pfm:
.text._Z30scalarProductKernel_intrinsicsPK7__half2S1_Pfm:
[----:B------:R-:W-:Y:S01]  /*0000*/  LDC R1, c[0x0][0x37c] ;  /* 0x0000df00ff017b82 */ /* 0x000fe20000000800 */
[----:B------:R-:W0:Y:S01]  /*0010*/  S2R R3, SR_TID.X ;  /* 0x0000000000037919 */ /* 0x000e220000002100 */
[----:B------:R-:W0:Y:S01]  /*0020*/  LDCU UR8, c[0x0][0x360] ;  /* 0x00006c00ff0877ac */ /* 0x000e220008000800 */
[----:B------:R-:W-:Y:S01]  /*0030*/  BSSY.RECONVERGENT B0, `(.L_x_4) ;  /* 0x000001e000007945 */ /* 0x000fe20003800200 */
[----:B------:R-:W-:Y:S01]  /*0040*/  IMAD.MOV.U32 R8, RZ, RZ, RZ ;  /* 0x000000ffff087224 */ /* 0x000fe200078e00ff */
        /* <DEDUP_REMOVED lines=11> */
[----:B------:R-:W-:Y:S01]  /*0100*/  MOV R10, R2 ;  /* 0x00000002000a7202 */ /* 0x000fe20000000f00 */
[----:B0-----:R-:W-:-:S07]  /*0110*/  IMAD R9, R9, UR8, RZ ;  /* 0x0000000809097c24 */ /* 0x001fce000f8e02ff */
.L_x_6:
[C---:B------:R-:W-:Y:S01]  /*0120*/  IMAD.SHL.U32 R6, R10.reuse, 0x4, RZ ;  /* 0x000000040a067824 */ /* 0x040fe200078e00ff */
[----:B------:R-:W-:-:S04]  /*0130*/  SHF.L.U64.HI R7, R10, 0x2, R11 ;  /* 0x000000020a077819 */ /* 0x000fc8000001020b */
[C---:B------:R-:W-:Y:S02]  /*0140*/  IADD3 R4, P0, PT, R6.reuse, UR12, RZ ;  /* 0x0000000c06047c10 */ /* 0x040fe4000ff1e0ff */
[----:B------:R-:W-:Y:S02]  /*0150*/  IADD3 R6, P1, PT, R6, UR14, RZ ;  /* 0x0000000e06067c10 */ /* 0x000fe4000ff3e0ff */
[C---:B------:R-:W-:Y:S02]  /*0160*/  IADD3.X R5, PT, PT, R7.reuse, UR13, RZ, P0, !PT ;  /* 0x0000000d07057c10 */ /* 0x040fe400087fe4ff */
[----:B------:R-:W-:-:S04]  /*0170*/  IADD3.X R7, PT, PT, R7, UR15, RZ, P1, !PT ;  /* 0x0000000f07077c10 */ /* 0x000fc80008ffe4ff */
[----:B------:R-:W2:Y:S04]  /*0180*/  LDG.E.CONSTANT R5, desc[UR6][R4.64] ;  /* 0x0000000604057981 */ /* 0x000ea8000c1e9900 */
[----:B------:R-:W2:Y:S01]  /*0190*/  LDG.E.CONSTANT R6, desc[UR6][R6.64] ;  /* 0x0000000606067981 */ /* 0x000ea2000c1e9900 */
[----:B------:R-:W-:-:S04]  /*01a0*/  IADD3 R10, PT, PT, R9, R2, RZ ;  /* 0x00000002090a7210 */ /* 0x000fc80007ffe0ff */
[----:B------:R-:W-:Y:S02]  /*01b0*/  ISETP.GE.U32.AND P0, PT, R10, UR10, PT ;  /* 0x0000000a0a007c0c */ /* 0x000fe4000bf06070 */
[----:B------:R-:W-:Y:S02]  /*01c0*/  SHF.R.S32.HI R11, RZ, 0x1f, R10 ;  /* 0x0000001fff0b7819 */ /* 0x000fe4000001140a */
[----:B------:R-:W-:Y:S02]  /*01d0*/  MOV R2, R10 ;  /* 0x0000000a00027202 */ /* 0x000fe40000000f00 */
[----:B------:R-:W-:Y:S01]  /*01e0*/  ISETP.GE.U32.AND.EX P0, PT, R11, UR11, PT, P0 ;  /* 0x0000000b0b007c0c */ /* 0x000fe2000bf06100 */
[----:B--2---:R-:W-:-:S12]  /*01f0*/  HFMA2 R8, R5, R6, R8 ;  /* 0x0000000605087231 */ /* 0x004fd80000000008 */
[----:B------:R-:W-:Y:S05]  /*0200*/  @!P0 BRA `(.L_x_6) ;  /* 0xfffffffc00c48947 */ /* 0x000fea000383ffff */
.L_x_5:
[----:B------:R-:W-:Y:S05]  /*0210*/  BSYNC.RECONVERGENT B0 ;  /* 0x0000000000007941 */ /* 0x000fea0003800200 */
.L_x_4:
        /* <DEDUP_REMOVED lines=48> */
[--C-:B-1----:R-:W-:Y:S02]  /*0520*/  HADD2.F32 R5, -RZ, R4.reuse.H0_H0 ;  /* 0x20000004ff057230 */ /* 0x102fe40000004100 */
[----:B------:R-:W-:-:S05]  /*0530*/  HADD2.F32 R4, -RZ, R4.H1_H1 ;  /* 0x30000004ff047230 */ /* 0x000fca0000004100 */
[----:B------:R-:W-:-:S05]  /*0540*/  FADD R5, R5, R4 ;  /* 0x0000000405057221 */ /* 0x000fca0000000000 */
[----:B------:R-:W-:Y:S01]  /*0550*/  STG.E desc[UR6][R2.64], R5 ;  /* 0x0000000502007986 */ /* 0x000fe2000c101906 */
[----:B------:R-:W-:Y:S05]  /*0560*/  EXIT ;  /* 0x000000000000794d */ /* 0x000fea0003800000 */
.L_x_7:
        /* <DEDUP_REMOVED lines=9> */
.L_x_9:


//--------------------- .nv.shared._Z26scalarProductKernel_nativePK7__half2S1_Pfm --------------------------
	.section	.nv.shared._Z26scalarProductKernel_nativePK7__half2S1_Pfm,"aw",@nobits
	.sectionflags	@""
	.align	4
.nv.shared._Z26scalarProductKernel_nativePK7__half2S1_Pfm:
	.zero		1536


//--------------------- .nv.shared.reserved.0     --------------------------
	.section	.nv.shared.reserved.0,"aw",@nobits
	.weak		__nv_reservedSMEM_offset_0_alias
	.size		__nv_reservedSMEM_offset_0_alias, 0, 64
	.other		__nv_reservedSMEM_offset_0_alias,@"STO_CUDA_RESERVED_SHARED STV_DEFAULT"
__nv_reservedSMEM_offset_0_alias:
	.zero		0
	.zero		64


//--------------------- .nv.shared._Z30scalarProductKernel_intrinsicsPK7__half2S1_Pfm --------------------------
	.section	.nv.shared._Z30scalarProductKernel_intrinsicsPK7__half2S1_Pfm,"aw",@nobits
	.sectionflags	@""
	.align	4
.nv.shared._Z30scalarProductKernel_intrinsicsPK7__half2S1_Pfm:
	.zero		1536


//--------------------- .nv.constant0._Z26scalarProductKernel_nativePK7__half2S1_Pfm --------------------------
	.section	.nv.constant0._Z26scalarProductKernel_nativePK7__half2S1_Pfm,"a",@progbits
	.sectionflags	@""
	.align	4
.nv.constant0._Z26scalarProductKernel_nativePK7__half2S1_Pfm:
	.zero		928


//--------------------- .nv.constant0._Z30scalarProductKernel_intrinsicsPK7__half2S1_Pfm --------------------------
	.section	.nv.constant0._Z30scalarProductKernel_intrinsicsPK7__half2S1_Pfm,"a",@progbits
	.sectionflags	@""
	.align	4
.nv.constant0._Z30scalarProductKernel_intrinsicsPK7__half2S1_Pfm:
	.zero		928


//--------------------- SYMBOLS --------------------------

	.type		.nv.reservedSmem.offset0,@object
	.size		.nv.reservedSmem.offset0,0x4
	.type		.nv.reservedSmem.cap,@object
	.size		.nv.reservedSmem.cap,0x4
